//
// Generated by NVIDIA NVVM Compiler
//
// Compiler Build ID: CL-36424714
// Cuda compilation tools, release 13.0, V13.0.88
// Based on NVVM 20.0.0
//

.version 9.0
.target sm_100
.address_size 64

	// .globl	_Z14RGBToGrayscalePhS_ii

.visible .entry _Z14RGBToGrayscalePhS_ii(
	.param .u64 .ptr .align 1 _Z14RGBToGrayscalePhS_ii_param_0,
	.param .u64 .ptr .align 1 _Z14RGBToGrayscalePhS_ii_param_1,
	.param .u32 _Z14RGBToGrayscalePhS_ii_param_2,
	.param .u32 _Z14RGBToGrayscalePhS_ii_param_3
)
{
	.reg .pred 	%p<4>;
	.reg .b16 	%rs<4>;
	.reg .b32 	%r<16>;
	.reg .b32 	%f<7>;
	.reg .b64 	%rd<9>;

	ld.param.u64 	%rd1, [_Z14RGBToGrayscalePhS_ii_param_0];
	ld.param.u64 	%rd2, [_Z14RGBToGrayscalePhS_ii_param_1];
	ld.param.u32 	%r3, [_Z14RGBToGrayscalePhS_ii_param_2];
	ld.param.u32 	%r4, [_Z14RGBToGrayscalePhS_ii_param_3];
	mov.u32 	%r6, %tid.x;
	mov.u32 	%r7, %ctaid.x;
	mov.u32 	%r8, %ntid.x;
	mad.lo.s32 	%r1, %r7, %r8, %r6;
	mov.u32 	%r9, %tid.y;
	mov.u32 	%r10, %ctaid.y;
	mov.u32 	%r11, %ntid.y;
	mad.lo.s32 	%r12, %r10, %r11, %r9;
	setp.ge.s32 	%p1, %r1, %r3;
	setp.ge.s32 	%p2, %r12, %r4;
	or.pred  	%p3, %p1, %p2;
	@%p3 bra 	$L__BB0_2;
	cvta.to.global.u64 	%rd3, %rd2;
	cvta.to.global.u64 	%rd4, %rd1;
	mad.lo.s32 	%r13, %r3, %r12, %r1;
	mul.lo.s32 	%r14, %r13, 3;
	cvt.s64.s32 	%rd5, %r14;
	add.s64 	%rd6, %rd3, %rd5;
	ld.global.u8 	%rs1, [%rd6];
	ld.global.u8 	%rs2, [%rd6+1];
	ld.global.u8 	%rs3, [%rd6+2];
	cvt.rn.f32.u16 	%f1, %rs1;
	cvt.rn.f32.u16 	%f2, %rs2;
	mul.f32 	%f3, %f2, 0f3F35C28F;
	fma.rn.f32 	%f4, %f1, 0f3E570A3D, %f3;
	cvt.rn.f32.u16 	%f5, %rs3;
	fma.rn.f32 	%f6, %f5, 0f3D8F5C29, %f4;
	cvt.rzi.u32.f32 	%r15, %f6;
	cvt.s64.s32 	%rd7, %r13;
	add.s64 	%rd8, %rd4, %rd7;
	st.global.u8 	[%rd8], %r15;
$L__BB0_2:
	ret;

}


// ===== COMPILED SASS (sm_100) =====

	.target	sm_100

	.elftype	@"ET_EXEC"


//--------------------- .note.nv.tkinfo           --------------------------
	.section	.note.nv.tkinfo,"",@"SHT_NOTE"
	.sectionflags	@"SHF_NOTE_NV_TKINFO"
	.tkinfo
        /*0018*/ 	.word	0x00000002
        /*0030*/ 	.string	""
        /*0030*/ 	.string	"ptxas"
        /*0030*/ 	.string	"Cuda compilation tools, release 13.0, V13.0.88"
        /*0030*/ 	.string	"Build cuda_13.0.r13.0/compiler.36424714_0"
        /*0030*/ 	.string	"-arch sm_100 -m 64 "



//--------------------- .note.nv.cuinfo           --------------------------
	.section	.note.nv.cuinfo,"",@"SHT_NOTE"
	.sectionflags	@"SHF_NOTE_NV_CUINFO"
        /*0018*/ 	.short	0x0002
        /*001a*/ 	.short	0x0064
        /*001c*/ 	.short	0x0082
	.zero		2


//--------------------- .nv.info                  --------------------------
	.section	.nv.info,"",@"SHT_CUDA_INFO"
	.align	4


	//----- nvinfo : EIATTR_REGCOUNT
	.align		4
        /*0000*/ 	.byte	0x04, 0x2f
        /*0002*/ 	.short	(.L_1 - .L_0)
	.align		4
.L_0:
        /*0004*/ 	.word	index@(_Z14RGBToGrayscalePhS_ii)
        /*0008*/ 	.word	0x0000000a


	//----- nvinfo : EIATTR_FRAME_SIZE
	.align		4
.L_1:
        /*000c*/ 	.byte	0x04, 0x11
        /*000e*/ 	.short	(.L_3 - .L_2)
	.align		4
.L_2:
        /*0010*/ 	.word	index@(_Z14RGBToGrayscalePhS_ii)
        /*0014*/ 	.word	0x00000000


	//----- nvinfo : EIATTR_MIN_STACK_SIZE
	.align		4
.L_3:
        /*0018*/ 	.byte	0x04, 0x12
        /*001a*/ 	.short	(.L_5 - .L_4)
	.align		4
.L_4:
        /*001c*/ 	.word	index@(_Z14RGBToGrayscalePhS_ii)
        /*0020*/ 	.word	0x00000000
.L_5:


//--------------------- .nv.compat                --------------------------
	.section	.nv.compat,"",@"SHT_CUDA_COMPAT_INFO"
	.align	4
        /*0000*/ 	.byte	0x02, 0x09, 0x00, 0x00, 0x02, 0x02, 0x01, 0x00, 0x02, 0x05, 0x05, 0x00, 0x03, 0x07, 0x01, 0x01
        /*0010*/ 	.byte	0x02, 0x03, 0x00, 0x00, 0x02, 0x06, 0x01, 0x00, 0x04, 0x0b, 0x08, 0x00, 0x09, 0x00, 0x00, 0x00
        /*0020*/ 	.byte	0x00, 0x00, 0x00, 0x00


//--------------------- .nv.info._Z14RGBToGrayscalePhS_ii --------------------------
	.section	.nv.info._Z14RGBToGrayscalePhS_ii,"",@"SHT_CUDA_INFO"
	.sectionflags	@""
	.align	4


	//----- nvinfo : EIATTR_CUDA_API_VERSION
	.align		4
        /*0000*/ 	.byte	0x04, 0x37
        /*0002*/ 	.short	(.L_7 - .L_6)
.L_6:
        /*0004*/ 	.word	0x00000082


	//----- nvinfo : EIATTR_KPARAM_INFO
	.align		4
.L_7:
        /*0008*/ 	.byte	0x04, 0x17
        /*000a*/ 	.short	(.L_9 - .L_8)
.L_8:
        /*000c*/ 	.word	0x00000000
        /*0010*/ 	.short	0x0003
        /*0012*/ 	.short	0x0014
        /*0014*/ 	.byte	0x00, 0xf0, 0x11, 0x00


	//----- nvinfo : EIATTR_KPARAM_INFO
	.align		4
.L_9:
        /*0018*/ 	.byte	0x04, 0x17
        /*001a*/ 	.short	(.L_11 - .L_10)
.L_10:
        /*001c*/ 	.word	0x00000000
        /*0020*/ 	.short	0x0002
        /*0022*/ 	.short	0x0010
        /*0024*/ 	.byte	0x00, 0xf0, 0x11, 0x00


	//----- nvinfo : EIATTR_KPARAM_INFO
	.align		4
.L_11:
        /*0028*/ 	.byte	0x04, 0x17
        /*002a*/ 	.short	(.L_13 - .L_12)
.L_12:
        /*002c*/ 	.word	0x00000000
        /*0030*/ 	.short	0x0001
        /*0032*/ 	.short	0x0008
        /*0034*/ 	.byte	0x00, 0xf5, 0x21, 0x00


	//----- nvinfo : EIATTR_KPARAM_INFO
	.align		4
.L_13:
        /*0038*/ 	.byte	0x04, 0x17
        /*003a*/ 	.short	(.L_15 - .L_14)
.L_14:
        /*003c*/ 	.word	0x00000000
        /*0040*/ 	.short	0x0000
        /*0042*/ 	.short	0x0000
        /*0044*/ 	.byte	0x00, 0xf5, 0x21, 0x00


	//----- nvinfo : EIATTR_SPARSE_MMA_MASK
	.align		4
.L_15:
        /*0048*/ 	.byte	0x03, 0x50
        /*004a*/ 	.short	0x0000


	//----- nvinfo : EIATTR_MAXREG_COUNT
	.align		4
        /*004c*/ 	.byte	0x03, 0x1b
        /*004e*/ 	.short	0x00ff


	//----- nvinfo : EIATTR_MERCURY_ISA_VERSION
	.align		4
        /*0050*/ 	.byte	0x03, 0x5f
        /*0052*/ 	.short	0x0101


	//----- nvinfo : EIATTR_VRC_CTA_INIT_COUNT
	.align		4
        /*0054*/ 	.byte	0x02, 0x4a
	.zero		1
	.zero		1


	//----- nvinfo : EIATTR_EXIT_INSTR_OFFSETS
	.align		4
        /*0058*/ 	.byte	0x04, 0x1c
        /*005a*/ 	.short	(.L_17 - .L_16)


	//   ....[0]....
.L_16:
        /*005c*/ 	.word	0x000000c0


	//   ....[1]....
        /*0060*/ 	.word	0x00000200


	//----- nvinfo : EIATTR_CBANK_PARAM_SIZE
	.align		4
.L_17:
        /*0064*/ 	.byte	0x03, 0x19
        /*0066*/ 	.short	0x0018


	//----- nvinfo : EIATTR_PARAM_CBANK
	.align		4
        /*0068*/ 	.byte	0x04, 0x0a
        /*006a*/ 	.short	(.L_19 - .L_18)
	.align		4
.L_18:
        /*006c*/ 	.word	index@(.nv.constant0._Z14RGBToGrayscalePhS_ii)
        /*0070*/ 	.short	0x0380
        /*0072*/ 	.short	0x0018


	//----- nvinfo : EIATTR_SW_WAR
	.align		4
.L_19:
        /*0074*/ 	.byte	0x04, 0x36
        /*0076*/ 	.short	(.L_21 - .L_20)
.L_20:
        /*0078*/ 	.word	0x00000008
.L_21:


//--------------------- .nv.callgraph             --------------------------
	.section	.nv.callgraph,"",@"SHT_CUDA_CALLGRAPH"
	.align	4
	.sectionentsize	8
	.align		4
        /*0000*/ 	.word	0x00000000
	.align		4
        /*0004*/ 	.word	0xffffffff
	.align		4
        /*0008*/ 	.word	0x00000000
	.align		4
        /*000c*/ 	.word	0xfffffffe
	.align		4
        /*0010*/ 	.word	0x00000000
	.align		4
        /*0014*/ 	.word	0xfffffffd
	.align		4
        /*0018*/ 	.word	0x00000000
	.align		4
        /*001c*/ 	.word	0xfffffffc


//--------------------- .text._Z14RGBToGrayscalePhS_ii --------------------------
	.section	.text._Z14RGBToGrayscalePhS_ii,"ax",@progbits
	.align	128
        .global         _Z14RGBToGrayscalePhS_ii
        .type           _Z14RGBToGrayscalePhS_ii,@function
        .size           _Z14RGBToGrayscalePhS_ii,(.L_x_1 - _Z14RGBToGrayscalePhS_ii)
        .other          _Z14RGBToGrayscalePhS_ii,@"STO_CUDA_ENTRY STV_DEFAULT"
_Z14RGBToGrayscalePhS_ii:
.text._Z14RGBToGrayscalePhS_ii:
[----:B------:R-:W-:Y:S01]  /*0000*/  LDC R1, c[0x0][0x37c] ;  /* 0x0000df00ff017b82 */ /* 0x000fe20000000800 */
[----:B------:R-:W0:Y:S07]  /*0010*/  S2R R3, SR_TID.Y ;  /* 0x0000000000037919 */ /* 0x000e2e0000002200 */
[----:B------:R-:W1:Y:S01]  /*0020*/  LDC R5, c[0x0][0x360] ;  /* 0x0000d800ff057b82 */ /* 0x000e620000000800 */
[----:B------:R-:W2:Y:S01]  /*0030*/  LDCU.64 UR6, c[0x0][0x390] ;  /* 0x00007200ff0677ac */ /* 0x000ea20008000a00 */
[----:B------:R-:W1:Y:S06]  /*0040*/  S2R R0, SR_TID.X ;  /* 0x0000000000007919 */ /* 0x000e6c0000002100 */
[----:B------:R-:W0:Y:S08]  /*0050*/  S2UR UR5, SR_CTAID.Y ;  /* 0x00000000000579c3 */ /* 0x000e300000002600 */
[----:B------:R-:W0:Y:S08]  /*0060*/  LDC R2, c[0x0][0x364] ;  /* 0x0000d900ff027b82 */ /* 0x000e300000000800 */
[----:B------:R-:W1:Y:S01]  /*0070*/  S2UR UR4, SR_CTAID.X ;  /* 0x00000000000479c3 */ /* 0x000e620000002500 */
[----:B0-----:R-:W-:-:S05]  /*0080*/  IMAD R3, R2, UR5, R3 ;  /* 0x0000000502037c24 */ /* 0x001fca000f8e0203 */
[----:B--2---:R-:W-:Y:S01]  /*0090*/  ISETP.GE.AND P0, PT, R3, UR7, PT ;  /* 0x0000000703007c0c */ /* 0x004fe2000bf06270 */
[----:B-1----:R-:W-:-:S05]  /*00a0*/  IMAD R0, R5, UR4, R0 ;  /* 0x0000000405007c24 */ /* 0x002fca000f8e0200 */
[----:B------:R-:W-:-:S13]  /*00b0*/  ISETP.GE.OR P0, PT, R0, UR6, P0 ;  /* 0x0000000600007c0c */ /* 0x000fda0008706670 */
[----:B------:R-:W-:Y:S05]  /*00c0*/  @P0 EXIT ;  /* 0x000000000000094d */ /* 0x000fea0003800000 */
[----:B------:R-:W0:Y:S01]  /*00d0*/  LDCU.128 UR8, c[0x0][0x380] ;  /* 0x00007000ff0877ac */ /* 0x000e220008000c00 */
[----:B------:R-:W-:Y:S01]  /*00e0*/  IMAD R0, R3, UR6, R0 ;  /* 0x0000000603007c24 */ /* 0x000fe2000f8e0200 */
[----:B------:R-:W1:Y:S03]  /*00f0*/  LDCU.64 UR4, c[0x0][0x358] ;  /* 0x00006b00ff0477ac */ /* 0x000e660008000a00 */
[----:B------:R-:W-:-:S05]  /*0100*/  IMAD R3, R0, 0x3, RZ ;  /* 0x0000000300037824 */ /* 0x000fca00078e02ff */
[----:B0-----:R-:W-:-:S04]  /*0110*/  IADD3 R2, P0, PT, R3, UR10, RZ ;  /* 0x0000000a03027c10 */ /* 0x001fc8000ff1e0ff */
[----:B------:R-:W-:-:S05]  /*0120*/  LEA.HI.X.SX32 R3, R3, UR11, 0x1, P0 ;  /* 0x0000000b03037c11 */ /* 0x000fca00080f0eff */
[----:B-1----:R-:W2:Y:S04]  /*0130*/  LDG.E.U8 R5, desc[UR4][R2.64+0x1] ;  /* 0x0000010402057981 */ /* 0x002ea8000c1e1100 */
[----:B------:R-:W3:Y:S04]  /*0140*/  LDG.E.U8 R4, desc[UR4][R2.64] ;  /* 0x0000000402047981 */ /* 0x000ee8000c1e1100 */
[----:B------:R-:W4:Y:S01]  /*0150*/  LDG.E.U8 R6, desc[UR4][R2.64+0x2] ;  /* 0x0000020402067981 */ /* 0x000f22000c1e1100 */
[----:B--2---:R-:W-:Y:S02]  /*0160*/  I2FP.F32.U32 R5, R5 ;  /* 0x0000000500057245 */ /* 0x004fe40000201000 */
[----:B---3--:R-:W-:-:S03]  /*0170*/  I2FP.F32.U32 R4, R4 ;  /* 0x0000000400047245 */ /* 0x008fc60000201000 */
[----:B------:R-:W-:Y:S01]  /*0180*/  FMUL R5, R5, 0.70999997854232788086 ;  /* 0x3f35c28f05057820 */ /* 0x000fe20000400000 */
[----:B----4-:R-:W-:-:S03]  /*0190*/  I2FP.F32.U32 R7, R6 ;  /* 0x0000000600077245 */ /* 0x010fc60000201000 */
[----:B------:R-:W-:-:S04]  /*01a0*/  FFMA R4, R4, 0.20999999344348907471, R5 ;  /* 0x3e570a3d04047823 */ /* 0x000fc80000000005 */
[----:B------:R-:W-:Y:S01]  /*01b0*/  FFMA R7, R7, 0.070000000298023223877, R4 ;  /* 0x3d8f5c2907077823 */ /* 0x000fe20000000004 */
[----:B------:R-:W-:-:S04]  /*01c0*/  IADD3 R4, P0, PT, R0, UR8, RZ ;  /* 0x0000000800047c10 */ /* 0x000fc8000ff1e0ff */
[----:B------:R-:W-:Y:S01]  /*01d0*/  LEA.HI.X.SX32 R5, R0, UR9, 0x1, P0 ;  /* 0x0000000900057c11 */ /* 0x000fe200080f0eff */
[----:B------:R-:W0:Y:S04]  /*01e0*/  F2I.U32.TRUNC.NTZ R7, R7 ;  /* 0x0000000700077305 */ /* 0x000e28000020f000 */
[----:B0-----:R-:W-:Y:S01]  /*01f0*/  STG.E.U8 desc[UR4][R4.64], R7 ;  /* 0x0000000704007986 */ /* 0x001fe2000c101104 */
[----:B------:R-:W-:Y:S05]  /*0200*/  EXIT ;  /* 0x000000000000794d */ /* 0x000fea0003800000 */
.L_x_0:
[----:B------:R-:W-:-:S00]  /*0210*/  BRA `(.L_x_0) ;  /* 0xfffffffc00fc7947 */ /* 0x000fc0000383ffff */
[----:B------:R-:W-:-:S00]  /*0220*/  NOP ;  /* 0x0000000000007918 */ /* 0x000fc00000000000 */
        /* <DEDUP_REMOVED lines=13> */
.L_x_1:


//--------------------- .nv.shared.reserved.0     --------------------------
	.section	.nv.shared.reserved.0,"aw",@nobits
	.weak		__nv_reservedSMEM_offset_0_alias
	.size		__nv_reservedSMEM_offset_0_alias, 0, 64
	.other		__nv_reservedSMEM_offset_0_alias,@"STO_CUDA_RESERVED_SHARED STV_DEFAULT"
__nv_reservedSMEM_offset_0_alias:
	.zero		0
	.zero		64


//--------------------- .nv.constant0._Z14RGBToGrayscalePhS_ii --------------------------
	.section	.nv.constant0._Z14RGBToGrayscalePhS_ii,"a",@progbits
	.sectionflags	@""
	.align	4
.nv.constant0._Z14RGBToGrayscalePhS_ii:
	.zero		920


//--------------------- SYMBOLS --------------------------

	.type		.nv.reservedSmem.offset0,@object
	.size		.nv.reservedSmem.offset0,0x4
